	.headerflags	@"EF_CUDA_TEXMODE_UNIFIED EF_CUDA_64BIT_ADDRESS EF_CUDA_ACCELERATORS EF_CUDA_SM90 EF_CUDA_VIRTUAL_SM(EF_CUDA_SM90)"
	.elftype	@"ET_EXEC"


//--------------------- .nv.info                  --------------------------
	.section	.nv.info,"",@"SHT_CUDA_INFO"
	.align	4


	//----- nvinfo : EIATTR_REGCOUNT
	.align		4
        /*0000*/ 	.byte	0x04, 0x2f
        /*0002*/ 	.short	(.L_1 - .L_0)
	.align		4
.L_0:
        /*0004*/ 	.word	index@(triton_poi_fused_clone_2)
        /*0008*/ 	.word	0x00000020


	//----- nvinfo : EIATTR_MIN_STACK_SIZE
	.align		4
.L_1:
        /*000c*/ 	.byte	0x04, 0x12
        /*000e*/ 	.short	(.L_3 - .L_2)
	.align		4
.L_2:
        /*0010*/ 	.word	index@(triton_poi_fused_clone_2)
        /*0014*/ 	.word	0x00000000


	//----- nvinfo : EIATTR_FRAME_SIZE
	.align		4
.L_3:
        /*0018*/ 	.byte	0x04, 0x11
        /*001a*/ 	.short	(.L_5 - .L_4)
	.align		4
.L_4:
        /*001c*/ 	.word	index@(triton_poi_fused_clone_2)
        /*0020*/ 	.word	0x00000000


	//----- nvinfo : EIATTR_MIN_STACK_SIZE
	.align		4
.L_5:
        /*0024*/ 	.byte	0x04, 0x12
        /*0026*/ 	.short	(.L_7 - .L_6)
	.align		4
.L_6:
        /*0028*/ 	.word	index@(triton_poi_fused_clone_2)
        /*002c*/ 	.word	0x00000000
.L_7:


//--------------------- .nv.info.triton_poi_fused_clone_2 --------------------------
	.section	.nv.info.triton_poi_fused_clone_2,"",@"SHT_CUDA_INFO"
	.sectionflags	@""
	.align	4


	//----- nvinfo : EIATTR_CUDA_API_VERSION
	.align		4
        /*0000*/ 	.byte	0x04, 0x37
        /*0002*/ 	.short	(.L_9 - .L_8)
.L_8:
        /*0004*/ 	.word	0x0000007c


	//----- nvinfo : EIATTR_KPARAM_INFO
	.align		4
.L_9:
        /*0008*/ 	.byte	0x04, 0x17
        /*000a*/ 	.short	(.L_11 - .L_10)
.L_10:
        /*000c*/ 	.word	0x00000000
        /*0010*/ 	.short	0x0003
        /*0012*/ 	.short	0x0014
        /*0014*/ 	.byte	0x00, 0xf0, 0x11, 0x00


	//----- nvinfo : EIATTR_KPARAM_INFO
	.align		4
.L_11:
        /*0018*/ 	.byte	0x04, 0x17
        /*001a*/ 	.short	(.L_13 - .L_12)
.L_12:
        /*001c*/ 	.word	0x00000000
        /*0020*/ 	.short	0x0002
        /*0022*/ 	.short	0x0010
        /*0024*/ 	.byte	0x00, 0xf0, 0x11, 0x00


	//----- nvinfo : EIATTR_KPARAM_INFO
	.align		4
.L_13:
        /*0028*/ 	.byte	0x04, 0x17
        /*002a*/ 	.short	(.L_15 - .L_14)
.L_14:
        /*002c*/ 	.word	0x00000000
        /*0030*/ 	.short	0x0001
        /*0032*/ 	.short	0x0008
        /*0034*/ 	.byte	0x00, 0xf4, 0x21, 0x00


	//----- nvinfo : EIATTR_KPARAM_INFO
	.align		4
.L_15:
        /*0038*/ 	.byte	0x04, 0x17
        /*003a*/ 	.short	(.L_17 - .L_16)
.L_16:
        /*003c*/ 	.word	0x00000000
        /*0040*/ 	.short	0x0000
        /*0042*/ 	.short	0x0000
        /*0044*/ 	.byte	0x00, 0xf4, 0x21, 0x00


	//----- nvinfo : EIATTR_SPARSE_MMA_MASK
	.align		4
.L_17:
        /*0048*/ 	.byte	0x03, 0x50
        /*004a*/ 	.short	0x0000


	//----- nvinfo : EIATTR_MAXREG_COUNT
	.align		4
        /*004c*/ 	.byte	0x03, 0x1b
        /*004e*/ 	.short	0x00ff


	//----- nvinfo : EIATTR_EXIT_INSTR_OFFSETS
	.align		4
        /*0050*/ 	.byte	0x04, 0x1c
        /*0052*/ 	.short	(.L_19 - .L_18)


	//   ....[0]....
.L_18:
        /*0054*/ 	.word	0x00001190


	//   ....[1]....
        /*0058*/ 	.word	0x000011e0


	//----- nvinfo : EIATTR_REQNTID
	.align		4
.L_19:
        /*005c*/ 	.byte	0x04, 0x10
        /*005e*/ 	.short	(.L_21 - .L_20)
.L_20:
        /*0060*/ 	.word	0x00000080
        /*0064*/ 	.word	0x00000001
        /*0068*/ 	.word	0x00000001


	//----- nvinfo : EIATTR_CBANK_PARAM_SIZE
	.align		4
.L_21:
        /*006c*/ 	.byte	0x03, 0x19
        /*006e*/ 	.short	0x0018


	//----- nvinfo : EIATTR_PARAM_CBANK
	.align		4
        /*0070*/ 	.byte	0x04, 0x0a
        /*0072*/ 	.short	(.L_23 - .L_22)
	.align		4
.L_22:
        /*0074*/ 	.word	index@(.nv.constant0.triton_poi_fused_clone_2)
        /*0078*/ 	.short	0x0210
        /*007a*/ 	.short	0x0018


	//----- nvinfo : EIATTR_SW_WAR
	.align		4
.L_23:
        /*007c*/ 	.byte	0x04, 0x36
        /*007e*/ 	.short	(.L_25 - .L_24)
.L_24:
        /*0080*/ 	.word	0x00000008
.L_25:


//--------------------- .nv.callgraph             --------------------------
	.section	.nv.callgraph,"",@"SHT_CUDA_CALLGRAPH"
	.align	4
	.sectionentsize	8
	.align		4
        /*0000*/ 	.word	0x00000000
	.align		4
        /*0004*/ 	.word	0xffffffff
	.align		4
        /*0008*/ 	.word	0x00000000
	.align		4
        /*000c*/ 	.word	0xfffffffe
	.align		4
        /*0010*/ 	.word	0x00000000
	.align		4
        /*0014*/ 	.word	0xfffffffd
	.align		4
        /*0018*/ 	.word	0x00000000
	.align		4
        /*001c*/ 	.word	0xfffffffc


//--------------------- .text.triton_poi_fused_clone_2 --------------------------
	.section	.text.triton_poi_fused_clone_2,"ax",@progbits
	.sectionflags	@"SHF_BARRIERS=1"
	.align	128
        .global         triton_poi_fused_clone_2
        .type           triton_poi_fused_clone_2,@function
        .size           triton_poi_fused_clone_2,(.L_x_1 - triton_poi_fused_clone_2)
        .other          triton_poi_fused_clone_2,@"STO_CUDA_ENTRY STV_DEFAULT"
triton_poi_fused_clone_2:
.text.triton_poi_fused_clone_2:
[----:B------:R-:W0:Y:S01]  /*0000*/  LDC R1, c[0x0][0x28] ;  /* 0x00000a00ff017b82 */ /* 0x000e220000000800 */
[----:B------:R-:W1:Y:S01]  /*0010*/  S2R R19, SR_CTAID.Y ;  /* 0x0000000000137919 */ /* 0x000e620000002600 */
[----:B------:R-:W-:Y:S01]  /*0020*/  IMAD.MOV.U32 R21, RZ, RZ, RZ ;  /* 0x000000ffff157224 */ /* 0x000fe200078e00ff */
[----:B------:R-:W-:Y:S01]  /*0030*/  ULDC.64 UR6, c[0x0][0x208] ;  /* 0x0000820000067ab9 */ /* 0x000fe20000000a00 */
[----:B------:R-:W2:Y:S01]  /*0040*/  S2R R0, SR_TID.X ;  /* 0x0000000000007919 */ /* 0x000ea20000002100 */
[----:B------:R-:W3:Y:S01]  /*0050*/  S2R R11, SR_CTAID.X ;  /* 0x00000000000b7919 */ /* 0x000ee20000002500 */
[----:B-1----:R-:W-:Y:S01]  /*0060*/  SHF.R.S32.HI R2, RZ, 0x1a, R19 ;  /* 0x0000001aff027819 */ /* 0x002fe20000011413 */
[----:B------:R-:W-:Y:S01]  /*0070*/  IMAD.SHL.U32 R19, R19, 0x20, RZ ;  /* 0x0000002013137824 */ /* 0x000fe200078e00ff */
[----:B--2---:R-:W-:Y:S02]  /*0080*/  SHF.R.U32.HI R16, RZ, 0x5, R0 ;  /* 0x00000005ff107819 */ /* 0x004fe40000011600 */
[----:B------:R-:W-:Y:S01]  /*0090*/  SGXT R2, R2, 0x1 ;  /* 0x000000010202781a */ /* 0x000fe20000000200 */
[----:B---3--:R-:W-:Y:S01]  /*00a0*/  IMAD.SHL.U32 R11, R11, 0x20, RZ ;  /* 0x000000200b0b7824 */ /* 0x008fe200078e00ff */
[----:B------:R-:W-:-:S02]  /*00b0*/  SGXT.U32 R16, R16, 0x2 ;  /* 0x000000021010781a */ /* 0x000fc40000000000 */
[----:B------:R-:W-:Y:S02]  /*00c0*/  LOP3.LUT R25, R19, 0x1f, R0, 0xf8, !PT ;  /* 0x0000001f13197812 */ /* 0x000fe400078ef800 */
[----:B------:R-:W-:Y:S02]  /*00d0*/  LOP3.LUT R6, R11, 0x8, R16, 0xfe, !PT ;  /* 0x000000080b067812 */ /* 0x000fe400078efe10 */
[----:B------:R-:W-:Y:S01]  /*00e0*/  LEA.HI R4, R2, R25, RZ, 0x2 ;  /* 0x0000001902047211 */ /* 0x000fe200078f10ff */
[C---:B------:R-:W-:Y:S01]  /*00f0*/  VIADD R18, R25.reuse, 0xfffffff6 ;  /* 0xfffffff619127836 */ /* 0x040fe20000000000 */
[----:B------:R-:W-:Y:S01]  /*0100*/  ISETP.GE.AND P2, PT, R25, 0x100, PT ;  /* 0x000001001900780c */ /* 0x000fe20003f46270 */
[----:B------:R-:W-:Y:S01]  /*0110*/  IMAD.HI R3, R6, 0x66666667, RZ ;  /* 0x6666666706037827 */ /* 0x000fe200078e02ff */
[----:B------:R-:W-:Y:S02]  /*0120*/  SHF.R.S32.HI R20, RZ, 0x2, R4 ;  /* 0x00000002ff147819 */ /* 0x000fe40000011404 */
[----:B------:R-:W-:-:S02]  /*0130*/  LOP3.LUT R4, R4, 0xfffffffc, RZ, 0xc0, !PT ;  /* 0xfffffffc04047812 */ /* 0x000fc400078ec0ff */
[----:B------:R-:W-:Y:S02]  /*0140*/  LEA.HI R2, R20, R20, RZ, 0x2 ;  /* 0x0000001414027211 */ /* 0x000fe400078f10ff */
[----:B------:R-:W-:Y:S02]  /*0150*/  SHF.R.S32.HI R8, RZ, 0x1, R3 ;  /* 0x00000001ff087819 */ /* 0x000fe40000011403 */
[----:B------:R-:W-:Y:S02]  /*0160*/  LOP3.LUT R5, R2, 0xfffffffc, RZ, 0xc0, !PT ;  /* 0xfffffffc02057812 */ /* 0x000fe400078ec0ff */
[----:B------:R-:W-:Y:S01]  /*0170*/  LEA.HI R7, R3, R8, RZ, 0x1 ;  /* 0x0000000803077211 */ /* 0x000fe200078f08ff */
[----:B------:R-:W-:Y:S01]  /*0180*/  IMAD.HI R8, R6, 0x66666667, RZ ;  /* 0x6666666706087827 */ /* 0x000fe200078e02ff */
[----:B------:R-:W1:Y:S01]  /*0190*/  LDC.64 R2, c[0x0][0x210] ;  /* 0x00008400ff027b82 */ /* 0x000e620000000a00 */
[----:B------:R-:W-:Y:S02]  /*01a0*/  IADD3 R20, R20, -0x2, -R5 ;  /* 0xfffffffe14147810 */ /* 0x000fe40007ffe805 */
[----:B------:R-:W-:Y:S01]  /*01b0*/  IADD3 R17, R25, -0x2, -R4 ;  /* 0xfffffffe19117810 */ /* 0x000fe20007ffe804 */
[----:B------:R-:W-:Y:S01]  /*01c0*/  IMAD R5, R7, -0x5, R6 ;  /* 0xfffffffb07057824 */ /* 0x000fe200078e0206 */
[----:B------:R-:W-:Y:S01]  /*01d0*/  SHF.R.S32.HI R9, RZ, 0x1, R8 ;  /* 0x00000001ff097819 */ /* 0x000fe20000011408 */
[----:B------:R-:W-:Y:S01]  /*01e0*/  IMAD.IADD R7, R20, 0x1, R7 ;  /* 0x0000000114077824 */ /* 0x000fe200078e0207 */
[----:B------:R-:W-:Y:S01]  /*01f0*/  ISETP.LT.AND P1, PT, R6, 0x19, !P2 ;  /* 0x000000190600780c */ /* 0x000fe20005721270 */
[----:B------:R-:W-:Y:S01]  /*0200*/  IMAD.IADD R4, R17, 0x1, R5 ;  /* 0x0000000111047824 */ /* 0x000fe200078e0205 */
[----:B------:R-:W-:Y:S01]  /*0210*/  LEA.HI R8, R8, R9, RZ, 0x1 ;  /* 0x0000000908087211 */ /* 0x000fe200078f08ff */
[----:B------:R-:W-:-:S03]  /*0220*/  IMAD.IADD R5, R5, 0x1, R18 ;  /* 0x0000000105057824 */ /* 0x000fc600078e0212 */
[----:B------:R-:W-:Y:S01]  /*0230*/  LOP3.LUT R4, R7, R4, RZ, 0xfc, !PT ;  /* 0x0000000407047212 */ /* 0x000fe200078efcff */
[----:B------:R-:W-:-:S03]  /*0240*/  IMAD R5, R8, 0x4, R5 ;  /* 0x0000000408057824 */ /* 0x000fc600078e0205 */
[----:B------:R-:W-:Y:S01]  /*0250*/  ISETP.LT.U32.AND P1, PT, R4, 0x4, P1 ;  /* 0x000000040400780c */ /* 0x000fe20000f21070 */
[----:B-1----:R-:W-:-:S12]  /*0260*/  IMAD.WIDE R6, R5, 0x4, R2 ;  /* 0x0000000405067825 */ /* 0x002fd800078e0202 */
[----:B------:R1:W2:Y:S01]  /*0270*/  @P1 LDG.E.EL R21, desc[UR6][R6.64] ;  /* 0x0000000606151981 */ /* 0x0002a2000c2e1900 */
[----:B------:R-:W-:Y:S01]  /*0280*/  LOP3.LUT R10, R11, 0xc, R16, 0xfe, !PT ;  /* 0x0000000c0b0a7812 */ /* 0x000fe200078efe10 */
[----:B------:R-:W-:Y:S01]  /*0290*/  IMAD.WIDE R24, R25, 0x4, R2 ;  /* 0x0000000419187825 */ /* 0x000fe200078e0202 */
[----:B------:R-:W-:Y:S02]  /*02a0*/  LOP3.LUT R8, R11, 0x10, R16, 0xfe, !PT ;  /* 0x000000100b087812 */ /* 0x000fe400078efe10 */
[----:B------:R-:W-:Y:S01]  /*02b0*/  LOP3.LUT R4, R11, 0x4, R16, 0xfe, !PT ;  /* 0x000000040b047812 */ /* 0x000fe200078efe10 */
[C---:B------:R-:W-:Y:S01]  /*02c0*/  IMAD.HI R9, R10.reuse, 0x66666667, RZ ;  /* 0x666666670a097827 */ /* 0x040fe200078e02ff */
[----:B------:R-:W-:Y:S02]  /*02d0*/  ISETP.LT.AND P0, PT, R10, 0x19, !P2 ;  /* 0x000000190a00780c */ /* 0x000fe40005701270 */
[----:B------:R-:W-:Y:S01]  /*02e0*/  ISETP.LT.AND P3, PT, R8, 0x19, !P2 ;  /* 0x000000190800780c */ /* 0x000fe20005761270 */
[----:B------:R-:W-:Y:S01]  /*02f0*/  IMAD.HI R27, R10, 0x66666667, RZ ;  /* 0x666666670a1b7827 */ /* 0x000fe200078e02ff */
[----:B------:R-:W-:-:S02]  /*0300*/  SHF.R.S32.HI R12, RZ, 0x1, R9 ;  /* 0x00000001ff0c7819 */ /* 0x000fc40000011409 */
[----:B-1----:R-:W-:Y:S01]  /*0310*/  LOP3.LUT R6, R11, R16, RZ, 0xfc, !PT ;  /* 0x000000100b067212 */ /* 0x002fe200078efcff */
[----:B------:R-:W-:Y:S01]  /*0320*/  IMAD.HI R13, R8, 0x66666667, RZ ;  /* 0x66666667080d7827 */ /* 0x000fe200078e02ff */
[----:B------:R-:W-:Y:S02]  /*0330*/  LEA.HI R9, R9, R12, RZ, 0x1 ;  /* 0x0000000c09097211 */ /* 0x000fe400078f08ff */
[----:B------:R-:W-:Y:S01]  /*0340*/  SHF.R.S32.HI R12, RZ, 0x1, R27 ;  /* 0x00000001ff0c7819 */ /* 0x000fe2000001141b */
[----:B------:R-:W-:Y:S01]  /*0350*/  IMAD.HI R15, R4, 0x66666667, RZ ;  /* 0x66666667040f7827 */ /* 0x000fe200078e02ff */
[----:B------:R-:W-:Y:S02]  /*0360*/  SHF.R.S32.HI R14, RZ, 0x1, R13 ;  /* 0x00000001ff0e7819 */ /* 0x000fe4000001140d */
[----:B------:R-:W-:Y:S01]  /*0370*/  LEA.HI R27, R27, R12, RZ, 0x1 ;  /* 0x0000000c1b1b7211 */ /* 0x000fe200078f08ff */
[----:B------:R-:W-:Y:S01]  /*0380*/  IMAD.HI R7, R8, 0x66666667, RZ ;  /* 0x6666666708077827 */ /* 0x000fe200078e02ff */
[----:B------:R-:W-:-:S02]  /*0390*/  SHF.R.S32.HI R12, RZ, 0x1, R15 ;  /* 0x00000001ff0c7819 */ /* 0x000fc4000001140f */
[----:B------:R-:W-:Y:S01]  /*03a0*/  LEA.HI R13, R13, R14, RZ, 0x1 ;  /* 0x0000000e0d0d7211 */ /* 0x000fe200078f08ff */
[----:B------:R-:W-:Y:S01]  /*03b0*/  IMAD.HI R5, R4, 0x66666667, RZ ;  /* 0x6666666704057827 */ /* 0x000fe200078e02ff */
[----:B------:R-:W-:Y:S02]  /*03c0*/  LEA.HI R15, R15, R12, RZ, 0x1 ;  /* 0x0000000c0f0f7211 */ /* 0x000fe400078f08ff */
[----:B------:R-:W-:Y:S01]  /*03d0*/  SHF.R.S32.HI R14, RZ, 0x1, R7 ;  /* 0x00000001ff0e7819 */ /* 0x000fe20000011407 */
[----:B------:R-:W-:Y:S01]  /*03e0*/  IMAD R10, R9, -0x5, R10 ;  /* 0xfffffffb090a7824 */ /* 0x000fe200078e020a */
[----:B------:R-:W-:Y:S01]  /*03f0*/  SHF.R.S32.HI R22, RZ, 0x1, R5 ;  /* 0x00000001ff167819 */ /* 0x000fe20000011405 */
[----:B------:R-:W-:Y:S01]  /*0400*/  IMAD.HI R12, R6, 0x66666667, RZ ;  /* 0x66666667060c7827 */ /* 0x000fe200078e02ff */
[----:B------:R-:W-:Y:S02]  /*0410*/  LEA.HI R7, R7, R14, RZ, 0x1 ;  /* 0x0000000e07077211 */ /* 0x000fe400078f08ff */
[----:B------:R-:W-:Y:S01]  /*0420*/  LEA.HI R5, R5, R22, RZ, 0x1 ;  /* 0x0000001605057211 */ /* 0x000fe200078f08ff */
[----:B------:R-:W-:Y:S01]  /*0430*/  IMAD.IADD R29, R17, 0x1, R10 ;  /* 0x00000001111d7824 */ /* 0x000fe200078e020a */
[----:B------:R-:W-:Y:S01]  /*0440*/  SHF.R.S32.HI R23, RZ, 0x1, R12 ;  /* 0x00000001ff177819 */ /* 0x000fe2000001140c */
[----:B------:R-:W-:Y:S01]  /*0450*/  IMAD.IADD R10, R10, 0x1, R18 ;  /* 0x000000010a0a7824 */ /* 0x000fe200078e0212 */
[----:B------:R-:W-:Y:S01]  /*0460*/  ISETP.LT.AND P4, PT, R4, 0x19, !P2 ;  /* 0x000000190400780c */ /* 0x000fe20005781270 */
[----:B------:R-:W-:Y:S01]  /*0470*/  IMAD R14, R15, -0x5, R4 ;  /* 0xfffffffb0f0e7824 */ /* 0x000fe200078e0204 */
[----:B------:R-:W-:Y:S01]  /*0480*/  ISETP.LT.AND P6, PT, R6, 0x19, !P2 ;  /* 0x000000190600780c */ /* 0x000fe200057c1270 */
[----:B------:R-:W-:-:S02]  /*0490*/  IMAD R27, R27, 0x4, R10 ;  /* 0x000000041b1b7824 */ /* 0x000fc400078e020a */
[----:B------:R-:W-:Y:S01]  /*04a0*/  IMAD.IADD R22, R20, 0x1, R9 ;  /* 0x0000000114167824 */ /* 0x000fe200078e0209 */
[----:B------:R-:W-:Y:S01]  /*04b0*/  LEA.HI R9, R12, R23, RZ, 0x1 ;  /* 0x000000170c097211 */ /* 0x000fe200078f08ff */
[----:B------:R-:W-:Y:S01]  /*04c0*/  IMAD.IADD R10, R20, 0x1, R15 ;  /* 0x00000001140a7824 */ /* 0x000fe200078e020f */
[----:B------:R-:W-:Y:S01]  /*04d0*/  LOP3.LUT R12, R11, 0x18, R16, 0xfe, !PT ;  /* 0x000000180b0c7812 */ /* 0x000fe200078efe10 */
[----:B------:R-:W-:Y:S01]  /*04e0*/  IMAD.IADD R15, R17, 0x1, R14 ;  /* 0x00000001110f7824 */ /* 0x000fe200078e020e */
[----:B------:R-:W-:Y:S01]  /*04f0*/  LOP3.LUT R4, R22, R29, RZ, 0xfc, !PT ;  /* 0x0000001d16047212 */ /* 0x000fe200078efcff */
[----:B------:R-:W-:Y:S01]  /*0500*/  IMAD R8, R13, -0x5, R8 ;  /* 0xfffffffb0d087824 */ /* 0x000fe200078e0208 */
[----:B------:R-:W-:Y:S01]  /*0510*/  ISETP.LT.AND P5, PT, R12, 0x19, !P2 ;  /* 0x000000190c00780c */ /* 0x000fe200057a1270 */
[----:B------:R-:W-:Y:S01]  /*0520*/  IMAD.IADD R22, R14, 0x1, R18 ;  /* 0x000000010e167824 */ /* 0x000fe200078e0212 */
[----:B------:R-:W-:Y:S01]  /*0530*/  LOP3.LUT R10, R10, R15, RZ, 0xfc, !PT ;  /* 0x0000000f0a0a7212 */ /* 0x000fe200078efcff */
[----:B------:R-:W-:Y:S01]  /*0540*/  IMAD.IADD R14, R20, 0x1, R13 ;  /* 0x00000001140e7824 */ /* 0x000fe200078e020d */
[----:B------:R-:W-:Y:S01]  /*0550*/  ISETP.LT.U32.AND P0, PT, R4, 0x4, P0 ;  /* 0x000000040400780c */ /* 0x000fe20000701070 */
[----:B------:R-:W-:Y:S01]  /*0560*/  IMAD.IADD R15, R17, 0x1, R8 ;  /* 0x00000001110f7824 */ /* 0x000fe200078e0208 */
[----:B------:R-:W-:Y:S01]  /*0570*/  ISETP.LT.U32.AND P4, PT, R10, 0x4, P4 ;  /* 0x000000040a00780c */ /* 0x000fe20002781070 */
[----:B------:R-:W-:-:S04]  /*0580*/  IMAD.HI R23, R12, 0x66666667, RZ ;  /* 0x666666670c177827 */ /* 0x000fc800078e02ff */
[----:B------:R-:W-:Y:S01]  /*0590*/  IMAD R13, R9, -0x5, R6 ;  /* 0xfffffffb090d7824 */ /* 0x000fe200078e0206 */
[----:B------:R-:W-:Y:S01]  /*05a0*/  LOP3.LUT R6, R14, R15, RZ, 0xfc, !PT ;  /* 0x0000000f0e067212 */ /* 0x000fe200078efcff */
[----:B------:R-:W-:Y:S01]  /*05b0*/  IMAD R5, R5, 0x4, R22 ;  /* 0x0000000405057824 */ /* 0x000fe200078e0216 */
[----:B------:R-:W-:Y:S01]  /*05c0*/  SHF.R.S32.HI R14, RZ, 0x1, R23 ;  /* 0x00000001ff0e7819 */ /* 0x000fe20000011417 */
[--C-:B------:R-:W-:Y:S01]  /*05d0*/  IMAD.IADD R22, R8, 0x1, R18.reuse ;  /* 0x0000000108167824 */ /* 0x100fe200078e0212 */
[----:B------:R-:W-:Y:S01]  /*05e0*/  ISETP.LT.U32.AND P3, PT, R6, 0x4, P3 ;  /* 0x000000040600780c */ /* 0x000fe20001f61070 */
[----:B------:R-:W-:Y:S01]  /*05f0*/  IMAD.IADD R8, R20, 0x1, R9 ;  /* 0x0000000114087824 */ /* 0x000fe200078e0209 */
[----:B------:R-:W-:Y:S01]  /*0600*/  LEA.HI R23, R23, R14, RZ, 0x1 ;  /* 0x0000000e17177211 */ /* 0x000fe200078f08ff */
[----:B------:R-:W-:Y:S02]  /*0610*/  IMAD.IADD R15, R17, 0x1, R13 ;  /* 0x00000001110f7824 */ /* 0x000fe400078e020d */
[----:B------:R-:W-:-:S02]  /*0620*/  IMAD.IADD R14, R13, 0x1, R18 ;  /* 0x000000010d0e7824 */ /* 0x000fc400078e0212 */
[----:B------:R-:W-:Y:S01]  /*0630*/  IMAD R4, R23, -0x5, R12 ;  /* 0xfffffffb17047824 */ /* 0x000fe200078e020c */
[----:B------:R-:W-:Y:S01]  /*0640*/  LOP3.LUT R8, R8, R15, RZ, 0xfc, !PT ;  /* 0x0000000f08087212 */ /* 0x000fe200078efcff */
[----:B------:R-:W-:Y:S01]  /*0650*/  IMAD R9, R9, 0x4, R14 ;  /* 0x0000000409097824 */ /* 0x000fe200078e020e */
[----:B------:R-:W-:Y:S01]  /*0660*/  CS2R R14, SRZ ;  /* 0x00000000000e7805 */ /* 0x000fe2000001ff00 */
[----:B------:R-:W-:Y:S01]  /*0670*/  IMAD R7, R7, 0x4, R22 ;  /* 0x0000000407077824 */ /* 0x000fe200078e0216 */
[----:B------:R-:W-:Y:S01]  /*0680*/  ISETP.LT.U32.AND P6, PT, R8, 0x4, P6 ;  /* 0x000000040800780c */ /* 0x000fe200037c1070 */
[----:B------:R-:W-:Y:S02]  /*0690*/  IMAD.IADD R13, R17, 0x1, R4 ;  /* 0x00000001110d7824 */ /* 0x000fe400078e0204 */
[----:B------:R-:W-:Y:S02]  /*06a0*/  IMAD.IADD R28, R4, 0x1, R18 ;  /* 0x00000001041c7824 */ /* 0x000fe400078e0212 */
[----:B------:R-:W-:-:S02]  /*06b0*/  IMAD.IADD R22, R20, 0x1, R23 ;  /* 0x0000000114167824 */ /* 0x000fc400078e0217 */
[----:B------:R-:W-:-:S03]  /*06c0*/  IMAD.WIDE R4, R5, 0x4, R2 ;  /* 0x0000000405047825 */ /* 0x000fc600078e0202 */
[----:B------:R-:W-:Y:S01]  /*06d0*/  LOP3.LUT R22, R22, R13, RZ, 0xfc, !PT ;  /* 0x0000000d16167212 */ /* 0x000fe200078efcff */
[----:B------:R-:W-:Y:S01]  /*06e0*/  IMAD.MOV.U32 R12, RZ, RZ, RZ ;  /* 0x000000ffff0c7224 */ /* 0x000fe200078e00ff */
[----:B------:R1:W3:Y:S01]  /*06f0*/  @P4 LDG.E.EL R14, desc[UR6][R4.64] ;  /* 0x00000006040e4981 */ /* 0x0002e2000c2e1900 */
[----:B------:R-:W-:Y:S02]  /*0700*/  IMAD.MOV.U32 R10, RZ, RZ, RZ ;  /* 0x000000ffff0a7224 */ /* 0x000fe400078e00ff */
[----:B------:R-:W-:Y:S01]  /*0710*/  IMAD.WIDE R26, R27, 0x4, R2 ;  /* 0x000000041b1a7825 */ /* 0x000fe200078e0202 */
[----:B------:R-:W-:Y:S01]  /*0720*/  ISETP.LT.U32.AND P5, PT, R22, 0x4, P5 ;  /* 0x000000041600780c */ /* 0x000fe20002fa1070 */
[----:B------:R4:W5:Y:S01]  /*0730*/  @!P2 LDG.E.EL R12, desc[UR6][R24.64] ;  /* 0x00000006180ca981 */ /* 0x000962000c2e1900 */
[----:B------:R-:W-:Y:S01]  /*0740*/  LOP3.LUT R22, R19, R16, RZ, 0xfc, !PT ;  /* 0x0000001013167212 */ /* 0x000fe200078efcff */
[----:B------:R-:W-:Y:S01]  /*0750*/  IMAD R23, R23, 0x4, R28 ;  /* 0x0000000417177824 */ /* 0x000fe200078e021c */
[----:B-1----:R-:W-:Y:S01]  /*0760*/  LOP3.LUT R4, R11, 0x14, R16, 0xfe, !PT ;  /* 0x000000140b047812 */ /* 0x002fe200078efe10 */
[----:B------:R1:W5:Y:S01]  /*0770*/  @P0 LDG.E.EL R10, desc[UR6][R26.64] ;  /* 0x000000061a0a0981 */ /* 0x000362000c2e1900 */
[----:B------:R-:W-:Y:S01]  /*0780*/  IMAD.MOV.U32 R13, RZ, RZ, RZ ;  /* 0x000000ffff0d7224 */ /* 0x000fe200078e00ff */
[----:B------:R-:W-:Y:S01]  /*0790*/  LOP3.LUT R28, R19, 0x14, R16, 0xfe, !PT ;  /* 0x00000014131c7812 */ /* 0x000fe200078efe10 */
[----:B------:R-:W-:Y:S01]  /*07a0*/  IMAD.WIDE R6, R7, 0x4, R2 ;  /* 0x0000000407067825 */ /* 0x000fe200078e0202 */
[----:B----4-:R-:W-:-:S02]  /*07b0*/  LOP3.LUT R24, R19, 0x4, R16, 0xfe, !PT ;  /* 0x0000000413187812 */ /* 0x010fc400078efe10 */
[----:B------:R-:W-:Y:S01]  /*07c0*/  LOP3.LUT R25, R19, 0x8, R16, 0xfe, !PT ;  /* 0x0000000813197812 */ /* 0x000fe200078efe10 */
[----:B------:R-:W-:Y:S01]  /*07d0*/  IMAD.WIDE R8, R9, 0x4, R2 ;  /* 0x0000000409087825 */ /* 0x000fe200078e0202 */
[----:B------:R-:W-:Y:S01]  /*07e0*/  LOP3.LUT R29, R19, 0x18, R16, 0xfe, !PT ;  /* 0x00000018131d7812 */ /* 0x000fe200078efe10 */
[----:B------:R4:W5:Y:S01]  /*07f0*/  @P3 LDG.E.EL R15, desc[UR6][R6.64] ;  /* 0x00000006060f3981 */ /* 0x000962000c2e1900 */
[----:B-1----:R-:W-:Y:S01]  /*0800*/  LOP3.LUT R26, R19, 0xc, R16, 0xfe, !PT ;  /* 0x0000000c131a7812 */ /* 0x002fe200078efe10 */
[----:B------:R-:W-:Y:S01]  /*0810*/  IMAD.HI R5, R4, 0x66666667, RZ ;  /* 0x6666666704057827 */ /* 0x000fe200078e02ff */
[----:B------:R-:W-:Y:S01]  /*0820*/  LOP3.LUT R27, R19, 0x10, R16, 0xfe, !PT ;  /* 0x00000010131b7812 */ /* 0x000fe200078efe10 */
[----:B------:R1:W5:Y:S01]  /*0830*/  @P6 LDG.E.EL R13, desc[UR6][R8.64] ;  /* 0x00000006080d6981 */ /* 0x000362000c2e1900 */
[----:B------:R-:W-:Y:S02]  /*0840*/  LOP3.LUT R19, R19, 0x1c, R16, 0xfe, !PT ;  /* 0x0000001c13137812 */ /* 0x000fe400078efe10 */
[----:B------:R-:W-:-:S02]  /*0850*/  LOP3.LUT R16, R11, 0x1c, R16, 0xfe, !PT ;  /* 0x0000001c0b107812 */ /* 0x000fc400078efe10 */
[----:B----4-:R-:W-:-:S03]  /*0860*/  SHF.R.S32.HI R6, RZ, 0x1, R5 ;  /* 0x00000001ff067819 */ /* 0x010fc60000011405 */
[----:B-1----:R-:W-:Y:S01]  /*0870*/  IMAD.HI R9, R16, 0x66666667, RZ ;  /* 0x6666666710097827 */ /* 0x002fe200078e02ff */
[----:B------:R-:W-:-:S04]  /*0880*/  LEA.HI R5, R5, R6, RZ, 0x1 ;  /* 0x0000000605057211 */ /* 0x000fc800078f08ff */
[----:B------:R-:W-:Y:S01]  /*0890*/  SHF.R.S32.HI R6, RZ, 0x1, R9 ;  /* 0x00000001ff067819 */ /* 0x000fe20000011409 */
[----:B------:R-:W-:-:S03]  /*08a0*/  IMAD R8, R5, -0x5, R4 ;  /* 0xfffffffb05087824 */ /* 0x000fc600078e0204 */
[----:B------:R-:W-:Y:S01]  /*08b0*/  LEA.HI R9, R9, R6, RZ, 0x1 ;  /* 0x0000000609097211 */ /* 0x000fe200078f08ff */
[----:B------:R-:W-:Y:S02]  /*08c0*/  IMAD.IADD R5, R20, 0x1, R5 ;  /* 0x0000000114057824 */ /* 0x000fe400078e0205 */
[----:B------:R-:W-:Y:S02]  /*08d0*/  IMAD.IADD R6, R17, 0x1, R8 ;  /* 0x0000000111067824 */ /* 0x000fe400078e0208 */
[----:B------:R-:W-:Y:S02]  /*08e0*/  IMAD R7, R9, -0x5, R16 ;  /* 0xfffffffb09077824 */ /* 0x000fe400078e0210 */
[--C-:B------:R-:W-:Y:S01]  /*08f0*/  IMAD.IADD R8, R8, 0x1, R18.reuse ;  /* 0x0000000108087824 */ /* 0x100fe200078e0212 */
[----:B------:R-:W-:Y:S01]  /*0900*/  LOP3.LUT R5, R5, R6, RZ, 0xfc, !PT ;  /* 0x0000000605057212 */ /* 0x000fe200078efcff */
[----:B------:R-:W-:Y:S02]  /*0910*/  IMAD.IADD R6, R17, 0x1, R7 ;  /* 0x0000000111067824 */ /* 0x000fe400078e0207 */
[----:B------:R-:W-:-:S02]  /*0920*/  IMAD.IADD R18, R7, 0x1, R18 ;  /* 0x0000000107127824 */ /* 0x000fc400078e0212 */
[----:B------:R-:W-:-:S04]  /*0930*/  IMAD.HI R7, R4, 0x66666667, RZ ;  /* 0x6666666704077827 */ /* 0x000fc800078e02ff */
[----:B------:R-:W-:-:S05]  /*0940*/  IMAD.IADD R20, R20, 0x1, R9 ;  /* 0x0000000114147824 */ /* 0x000fca00078e0209 */
[----:B------:R-:W-:Y:S01]  /*0950*/  LOP3.LUT R6, R20, R6, RZ, 0xfc, !PT ;  /* 0x0000000614067212 */ /* 0x000fe200078efcff */
[----:B------:R-:W-:Y:S01]  /*0960*/  IMAD R9, R9, 0x4, R18 ;  /* 0x0000000409097824 */ /* 0x000fe200078e0212 */
[----:B--2---:R-:W-:Y:S02]  /*0970*/  SEL R21, R21, RZ, P1 ;  /* 0x000000ff15157207 */ /* 0x004fe40000800000 */
[----:B------:R-:W-:Y:S02]  /*0980*/  ISETP.LT.AND P1, PT, R4, 0x19, !P2 ;  /* 0x000000190400780c */ /* 0x000fe40005721270 */
[----:B------:R-:W-:Y:S02]  /*0990*/  SHF.R.S32.HI R4, RZ, 0x1, R7 ;  /* 0x00000001ff047819 */ /* 0x000fe40000011407 */
[----:B------:R-:W-:Y:S02]  /*09a0*/  ISETP.LT.AND P2, PT, R16, 0x19, !P2 ;  /* 0x000000191000780c */ /* 0x000fe40005741270 */
[----:B------:R-:W-:-:S02]  /*09b0*/  LEA.HI R7, R7, R4, RZ, 0x1 ;  /* 0x0000000407077211 */ /* 0x000fc400078f08ff */
[----:B------:R-:W-:Y:S02]  /*09c0*/  ISETP.LT.U32.AND P1, PT, R5, 0x4, P1 ;  /* 0x000000040500780c */ /* 0x000fe40000f21070 */
[----:B------:R-:W-:Y:S01]  /*09d0*/  ISETP.LT.U32.AND P2, PT, R6, 0x4, P2 ;  /* 0x000000040600780c */ /* 0x000fe20001741070 */
[----:B------:R-:W-:Y:S02]  /*09e0*/  IMAD R5, R7, 0x4, R8 ;  /* 0x0000000407057824 */ /* 0x000fe400078e0208 */
[----:B------:R-:W-:-:S04]  /*09f0*/  IMAD.WIDE R6, R23, 0x4, R2 ;  /* 0x0000000417067825 */ /* 0x000fc800078e0202 */
[----:B------:R-:W-:-:S04]  /*0a00*/  IMAD.WIDE R4, R5, 0x4, R2 ;  /* 0x0000000405047825 */ /* 0x000fc800078e0202 */
[----:B------:R-:W-:-:S04]  /*0a10*/  IMAD.WIDE R2, R9, 0x4, R2 ;  /* 0x0000000409027825 */ /* 0x000fc800078e0202 */
[----:B------:R-:W-:Y:S02]  /*0a20*/  IMAD.MOV.U32 R8, RZ, RZ, RZ ;  /* 0x000000ffff087224 */ /* 0x000fe400078e00ff */
[----:B------:R-:W-:Y:S02]  /*0a30*/  IMAD.MOV.U32 R16, RZ, RZ, RZ ;  /* 0x000000ffff107224 */ /* 0x000fe400078e00ff */
[----:B------:R-:W-:Y:S02]  /*0a40*/  IMAD.MOV.U32 R9, RZ, RZ, RZ ;  /* 0x000000ffff097224 */ /* 0x000fe400078e00ff */
[----:B------:R1:W2:Y:S04]  /*0a50*/  @P1 LDG.E.EL R8, desc[UR6][R4.64] ;  /* 0x0000000604081981 */ /* 0x0002a8000c2e1900 */
[----:B------:R-:W4:Y:S04]  /*0a60*/  @P5 LDG.E.EL R16, desc[UR6][R6.64] ;  /* 0x0000000606105981 */ /* 0x000f28000c2e1900 */
[----:B------:R3:W4:Y:S01]  /*0a70*/  @P2 LDG.E.EL R9, desc[UR6][R2.64] ;  /* 0x0000000602092981 */ /* 0x000722000c2e1900 */
[----:B------:R-:W1:Y:S01]  /*0a80*/  S2UR UR5, SR_CgaCtaId ;  /* 0x00000000000579c3 */ /* 0x000e620000008800 */
[----:B------:R-:W-:Y:S01]  /*0a90*/  IMAD.SHL.U32 R17, R0, 0x20, RZ ;  /* 0x0000002000117824 */ /* 0x000fe200078e00ff */
[----:B------:R-:W-:Y:S01]  /*0aa0*/  SHF.R.U32.HI R18, RZ, 0x5, R0 ;  /* 0x00000005ff127819 */ /* 0x000fe20000011600 */
[----:B------:R-:W-:-:S03]  /*0ab0*/  UMOV UR4, 0x400 ;  /* 0x0000040000047882 */ /* 0x000fc60000000000 */
[----:B------:R-:W-:Y:S02]  /*0ac0*/  SGXT.U32 R18, R18, 0x2 ;  /* 0x000000021212781a */ /* 0x000fe40000000000 */
[----:B------:R-:W-:-:S04]  /*0ad0*/  LOP3.LUT R17, R17, 0x3e0, RZ, 0xc0, !PT ;  /* 0x000003e011117812 */ /* 0x000fc800078ec0ff */
[----:B-1----:R-:W-:Y:S01]  /*0ae0*/  LOP3.LUT R4, R17, R18, RZ, 0xfc, !PT ;  /* 0x0000001211047212 */ /* 0x002fe200078efcff */
[----:B0-----:R-:W-:-:S06]  /*0af0*/  UPRMT UR4, UR5, 0x654, UR4 ;  /* 0x0000065405047896 */ /* 0x001fcc0008000004 */
[----:B------:R-:W-:-:S05]  /*0b00*/  LEA.HI R17, R17, UR4, RZ, 0x1d ;  /* 0x0000000411117c11 */ /* 0x000fca000f8fe8ff */
[----:B------:R-:W-:Y:S01]  /*0b10*/  IMAD R4, R4, 0x4, R17 ;  /* 0x0000000404047824 */ /* 0x000fe200078e0211 */
[----:B---3--:R-:W-:Y:S01]  /*0b20*/  SEL R3, R14, RZ, P4 ;  /* 0x000000ff0e037207 */ /* 0x008fe20002000000 */
[----:B-----5:R-:W-:-:S04]  /*0b30*/  FMUL R21, R21, R12 ;  /* 0x0000000c15157220 */ /* 0x020fc80000400000 */
[-C--:B------:R-:W-:Y:S01]  /*0b40*/  FMUL R3, R3, R12.reuse ;  /* 0x0000000c03037220 */ /* 0x080fe20000400000 */
[----:B------:R-:W-:Y:S01]  /*0b50*/  SEL R7, R10, RZ, P0 ;  /* 0x000000ff0a077207 */ /* 0x000fe20000000000 */
[----:B------:R-:W-:Y:S01]  /*0b60*/  STS [R4+0x20], R21 ;  /* 0x0000201504007388 */ /* 0x000fe20000000800 */
[----:B------:R-:W-:Y:S02]  /*0b70*/  SEL R15, R15, RZ, P3 ;  /* 0x000000ff0f0f7207 */ /* 0x000fe40001800000 */
[----:B------:R-:W-:Y:S01]  /*0b80*/  SEL R5, R13, RZ, P6 ;  /* 0x000000ff0d057207 */ /* 0x000fe20003000000 */
[-C--:B------:R-:W-:Y:S02]  /*0b90*/  FMUL R7, R7, R12.reuse ;  /* 0x0000000c07077220 */ /* 0x080fe40000400000 */
[-C--:B------:R-:W-:Y:S02]  /*0ba0*/  FMUL R15, R15, R12.reuse ;  /* 0x0000000c0f0f7220 */ /* 0x080fe40000400000 */
[----:B------:R-:W-:Y:S01]  /*0bb0*/  FMUL R5, R5, R12 ;  /* 0x0000000c05057220 */ /* 0x000fe20000400000 */
[----:B------:R-:W-:Y:S04]  /*0bc0*/  STS [R4+0x30], R7 ;  /* 0x0000300704007388 */ /* 0x000fe80000000800 */
[----:B------:R0:W-:Y:S04]  /*0bd0*/  STS [R4+0x10], R3 ;  /* 0x0000100304007388 */ /* 0x0001e80000000800 */
[----:B------:R-:W-:Y:S04]  /*0be0*/  STS [R4+0x40], R15 ;  /* 0x0000400f04007388 */ /* 0x000fe80000000800 */
[----:B------:R1:W-:Y:S01]  /*0bf0*/  STS [R4], R5 ;  /* 0x0000000504007388 */ /* 0x0003e20000000800 */
[----:B------:R-:W-:Y:S01]  /*0c00*/  LOP3.LUT R11, R11, 0x1f, R0, 0xf8, !PT ;  /* 0x0000001f0b0b7812 */ /* 0x000fe200078ef800 */
[----:B0-----:R-:W0:Y:S03]  /*0c10*/  LDC.64 R2, c[0x0][0x218] ;  /* 0x00008600ff027b82 */ /* 0x001e260000000a00 */
[----:B------:R-:W-:-:S04]  /*0c20*/  ISETP.GE.AND P0, PT, R11, 0x19, PT ;  /* 0x000000190b00780c */ /* 0x000fc80003f06270 */
[C---:B------:R-:W-:Y:S02]  /*0c30*/  ISETP.LT.AND P3, PT, R27.reuse, 0x100, !P0 ;  /* 0x000001001b00780c */ /* 0x040fe40004761270 */
[C---:B------:R-:W-:Y:S01]  /*0c40*/  ISETP.LT.AND P4, PT, R28.reuse, 0x100, !P0 ;  /* 0x000001001c00780c */ /* 0x040fe20004781270 */
[--C-:B------:R-:W-:Y:S02]  /*0c50*/  IMAD R27, R27, 0x19, R11.reuse ;  /* 0x000000191b1b7824 */ /* 0x100fe400078e020b */
[----:B------:R-:W-:Y:S01]  /*0c60*/  IMAD R23, R28, 0x19, R11 ;  /* 0x000000191c177824 */ /* 0x000fe200078e020b */
[----:B--2---:R-:W-:Y:S02]  /*0c70*/  SEL R17, R8, RZ, P1 ;  /* 0x000000ff08117207 */ /* 0x004fe40000800000 */
[----:B----4-:R-:W-:Y:S02]  /*0c80*/  SEL R13, R16, RZ, P5 ;  /* 0x000000ff100d7207 */ /* 0x010fe40002800000 */
[----:B------:R-:W-:Y:S01]  /*0c90*/  SEL R9, R9, RZ, P2 ;  /* 0x000000ff09097207 */ /* 0x000fe20001000000 */
[----:B------:R-:W-:-:S02]  /*0ca0*/  FMUL R17, R17, R12 ;  /* 0x0000000c11117220 */ /* 0x000fc40000400000 */
[-C--:B------:R-:W-:Y:S02]  /*0cb0*/  FMUL R21, R13, R12.reuse ;  /* 0x0000000c0d157220 */ /* 0x080fe40000400000 */
[----:B------:R-:W-:Y:S01]  /*0cc0*/  FMUL R9, R9, R12 ;  /* 0x0000000c09097220 */ /* 0x000fe20000400000 */
[----:B------:R-:W-:Y:S01]  /*0cd0*/  STS [R4+0x50], R17 ;  /* 0x0000501104007388 */ /* 0x000fe20000000800 */
[----:B------:R-:W-:-:S03]  /*0ce0*/  LOP3.LUT R13, R0, 0x7f, RZ, 0xc0, !PT ;  /* 0x0000007f000d7812 */ /* 0x000fc600078ec0ff */
[----:B------:R-:W-:Y:S04]  /*0cf0*/  STS [R4+0x60], R21 ;  /* 0x0000601504007388 */ /* 0x000fe80000000800 */
[----:B------:R2:W-:Y:S01]  /*0d00*/  STS [R4+0x70], R9 ;  /* 0x0000700904007388 */ /* 0x0005e20000000800 */
[----:B------:R-:W-:Y:S02]  /*0d10*/  LOP3.LUT R7, R13, 0x80, RZ, 0xfc, !PT ;  /* 0x000000800d077812 */ /* 0x000fe400078efcff */
[----:B------:R-:W-:Y:S02]  /*0d20*/  SHF.R.U32.HI R0, RZ, 0x3, R0 ;  /* 0x00000003ff007819 */ /* 0x000fe40000011600 */
[----:B------:R-:W-:Y:S02]  /*0d30*/  SHF.R.U32.HI R7, RZ, 0x3, R7 ;  /* 0x00000003ff077819 */ /* 0x000fe40000011607 */
[----:B------:R-:W-:-:S02]  /*0d40*/  LOP3.LUT R6, R0, 0xc, RZ, 0xc0, !PT ;  /* 0x0000000c00067812 */ /* 0x000fc400078ec0ff */
[----:B------:R-:W-:Y:S02]  /*0d50*/  LOP3.LUT R7, R7, 0x1c, RZ, 0xc0, !PT ;  /* 0x0000001c07077812 */ /* 0x000fe400078ec0ff */
[C---:B-1----:R-:W-:Y:S01]  /*0d60*/  LOP3.LUT R5, R13.reuse, 0x100, RZ, 0xfc, !PT ;  /* 0x000001000d057812 */ /* 0x042fe200078efcff */
[----:B------:R-:W-:Y:S01]  /*0d70*/  VIADD R6, R6, UR4 ;  /* 0x0000000406067c36 */ /* 0x000fe20008000000 */
[----:B------:R-:W-:Y:S01]  /*0d80*/  LOP3.LUT R10, R13, 0x180, RZ, 0xfc, !PT ;  /* 0x000001800d0a7812 */ /* 0x000fe200078efcff */
[----:B------:R-:W-:Y:S01]  /*0d90*/  VIADD R8, R7, UR4 ;  /* 0x0000000407087c36 */ /* 0x000fe20008000000 */
[C---:B------:R-:W-:Y:S01]  /*0da0*/  LOP3.LUT R12, R13.reuse, 0x200, RZ, 0xfc, !PT ;  /* 0x000002000d0c7812 */ /* 0x040fe200078efcff */
[C---:B------:R-:W-:Y:S01]  /*0db0*/  IMAD R6, R13.reuse, 0x4, R6 ;  /* 0x000000040d067824 */ /* 0x040fe200078e0206 */
[----:B------:R-:W-:Y:S01]  /*0dc0*/  BAR.SYNC.DEFER_BLOCKING 0x0 ;  /* 0x0000000000007b1d */ /* 0x000fe20000010000 */
[C---:B------:R-:W-:Y:S01]  /*0dd0*/  LOP3.LUT R14, R13.reuse, 0x280, RZ, 0xfc, !PT ;  /* 0x000002800d0e7812 */ /* 0x040fe200078efcff */
[C---:B------:R-:W-:Y:S01]  /*0de0*/  IMAD R8, R13.reuse, 0x4, R8 ;  /* 0x000000040d087824 */ /* 0x040fe200078e0208 */
[----:B------:R-:W-:-:S02]  /*0df0*/  LOP3.LUT R0, R13, 0x300, RZ, 0xfc, !PT ;  /* 0x000003000d007812 */ /* 0x000fc400078efcff */
[----:B------:R-:W-:Y:S02]  /*0e00*/  SHF.R.U32.HI R5, RZ, 0x3, R5 ;  /* 0x00000003ff057819 */ /* 0x000fe40000011605 */
[----:B------:R-:W-:Y:S02]  /*0e10*/  SHF.R.U32.HI R10, RZ, 0x3, R10 ;  /* 0x00000003ff0a7819 */ /* 0x000fe4000001160a */
[----:B------:R-:W-:Y:S02]  /*0e20*/  SHF.R.U32.HI R12, RZ, 0x3, R12 ;  /* 0x00000003ff0c7819 */ /* 0x000fe4000001160c */
[----:B------:R-:W-:Y:S02]  /*0e30*/  SHF.R.U32.HI R14, RZ, 0x3, R14 ;  /* 0x00000003ff0e7819 */ /* 0x000fe4000001160e */
[----:B------:R-:W-:Y:S02]  /*0e40*/  SHF.R.U32.HI R0, RZ, 0x3, R0 ;  /* 0x00000003ff007819 */ /* 0x000fe40000011600 */
[----:B------:R-:W-:-:S02]  /*0e50*/  LOP3.LUT R5, R5, 0x2c, RZ, 0xc0, !PT ;  /* 0x0000002c05057812 */ /* 0x000fc400078ec0ff */
[----:B------:R-:W-:Y:S02]  /*0e60*/  LOP3.LUT R10, R10, 0x3c, RZ, 0xc0, !PT ;  /* 0x0000003c0a0a7812 */ /* 0x000fe400078ec0ff */
[----:B------:R-:W-:Y:S02]  /*0e70*/  LOP3.LUT R12, R12, 0x4c, RZ, 0xc0, !PT ;  /* 0x0000004c0c0c7812 */ /* 0x000fe400078ec0ff */
[----:B------:R-:W-:Y:S01]  /*0e80*/  LOP3.LUT R7, R14, 0x5c, RZ, 0xc0, !PT ;  /* 0x0000005c0e077812 */ /* 0x000fe200078ec0ff */
[----:B------:R1:W3:Y:S01]  /*0e90*/  LDS R15, [R6] ;  /* 0x00000000060f7984 */ /* 0x0002e20000000800 */
[----:B--2---:R-:W-:-:S03]  /*0ea0*/  LOP3.LUT R9, R0, 0x6c, RZ, 0xc0, !PT ;  /* 0x0000006c00097812 */ /* 0x004fc600078ec0ff */
[----:B------:R2:W4:Y:S01]  /*0eb0*/  LDS R17, [R8+0x200] ;  /* 0x0002000008117984 */ /* 0x0005220000000800 */
[----:B------:R-:W-:Y:S02]  /*0ec0*/  VIADD R0, R5, UR4 ;  /* 0x0000000405007c36 */ /* 0x000fe40008000000 */
[----:B------:R-:W-:Y:S02]  /*0ed0*/  VIADD R10, R10, UR4 ;  /* 0x000000040a0a7c36 */ /* 0x000fe40008000000 */
[----:B------:R-:W-:Y:S02]  /*0ee0*/  VIADD R14, R12, UR4 ;  /* 0x000000040c0e7c36 */ /* 0x000fe40008000000 */
[----:B-1----:R-:W-:Y:S02]  /*0ef0*/  VIADD R6, R7, UR4 ;  /* 0x0000000407067c36 */ /* 0x002fe40008000000 */
[----:B--2---:R-:W-:Y:S02]  /*0f00*/  VIADD R8, R9, UR4 ;  /* 0x0000000409087c36 */ /* 0x004fe40008000000 */
[----:B------:R-:W-:-:S02]  /*0f10*/  IMAD R12, R13, 0x4, R0 ;  /* 0x000000040d0c7824 */ /* 0x000fc400078e0200 */
[C---:B------:R-:W-:Y:S02]  /*0f20*/  IMAD R10, R13.reuse, 0x4, R10 ;  /* 0x000000040d0a7824 */ /* 0x040fe400078e020a */
[C---:B------:R-:W-:Y:S02]  /*0f30*/  IMAD R9, R13.reuse, 0x4, R14 ;  /* 0x000000040d097824 */ /* 0x040fe400078e020e */
[C---:B------:R-:W-:Y:S01]  /*0f40*/  IMAD R6, R13.reuse, 0x4, R6 ;  /* 0x000000040d067824 */ /* 0x040fe200078e0206 */
[----:B------:R-:W1:Y:S01]  /*0f50*/  LDS R12, [R12+0x400] ;  /* 0x000400000c0c7984 */ /* 0x000e620000000800 */
[----:B------:R-:W-:-:S03]  /*0f60*/  IMAD R0, R13, 0x4, R8 ;  /* 0x000000040d007824 */ /* 0x000fc600078e0208 */
[----:B------:R-:W2:Y:S04]  /*0f70*/  LDS R10, [R10+0x600] ;  /* 0x000600000a0a7984 */ /* 0x000ea80000000800 */
[----:B------:R-:W5:Y:S04]  /*0f80*/  LDS R9, [R9+0x800] ;  /* 0x0008000009097984 */ /* 0x000f680000000800 */
[----:B------:R0:W1:Y:S01]  /*0f90*/  LDS R8, [R6+0xa00] ;  /* 0x000a000006087984 */ /* 0x0000620000000800 */
[----:B------:R-:W-:-:S03]  /*0fa0*/  LOP3.LUT R4, R13, 0x380, RZ, 0xfc, !PT ;  /* 0x000003800d047812 */ /* 0x000fc600078efcff */
[----:B------:R-:W2:Y:S01]  /*0fb0*/  LDS R0, [R0+0xc00] ;  /* 0x000c000000007984 */ /* 0x000ea20000000800 */
[----:B------:R-:W-:Y:S02]  /*0fc0*/  SHF.R.U32.HI R4, RZ, 0x3, R4 ;  /* 0x00000003ff047819 */ /* 0x000fe40000011604 */
[----:B------:R-:W-:Y:S02]  /*0fd0*/  ISETP.LT.AND P1, PT, R22, 0x100, !P0 ;  /* 0x000001001600780c */ /* 0x000fe40004721270 */
[----:B------:R-:W-:Y:S02]  /*0fe0*/  ISETP.LT.AND P2, PT, R24, 0x100, !P0 ;  /* 0x000001001800780c */ /* 0x000fe40004741270 */
[----:B------:R-:W-:Y:S01]  /*0ff0*/  LOP3.LUT R4, R4, 0x7c, RZ, 0xc0, !PT ;  /* 0x0000007c04047812 */ /* 0x000fe200078ec0ff */
[--C-:B------:R-:W-:Y:S02]  /*1000*/  IMAD R5, R22, 0x19, R11.reuse ;  /* 0x0000001916057824 */ /* 0x100fe400078e020b */
[----:B------:R-:W-:-:S02]  /*1010*/  IMAD R7, R24, 0x19, R11 ;  /* 0x0000001918077824 */ /* 0x000fc400078e020b */
[----:B------:R-:W-:Y:S02]  /*1020*/  VIADD R14, R4, UR4 ;  /* 0x00000004040e7c36 */ /* 0x000fe40008000000 */
[----:B0-----:R-:W-:-:S04]  /*1030*/  IMAD.WIDE R4, R5, 0x4, R2 ;  /* 0x0000000405047825 */ /* 0x001fc800078e0202 */
[----:B------:R-:W-:Y:S01]  /*1040*/  IMAD.WIDE R6, R7, 0x4, R2 ;  /* 0x0000000407067825 */ /* 0x000fe200078e0202 */
[----:B---3--:R0:W-:Y:S01]  /*1050*/  @P1 STG.E desc[UR6][R4.64], R15 ;  /* 0x0000000f04001986 */ /* 0x0081e2000c101906 */
[----:B------:R-:W-:-:S03]  /*1060*/  ISETP.LT.AND P1, PT, R25, 0x100, !P0 ;  /* 0x000001001900780c */ /* 0x000fc60004721270 */
[----:B----4-:R3:W-:Y:S01]  /*1070*/  @P2 STG.E desc[UR6][R6.64], R17 ;  /* 0x0000001106002986 */ /* 0x0107e2000c101906 */
[C---:B------:R-:W-:Y:S01]  /*1080*/  ISETP.LT.AND P2, PT, R26.reuse, 0x100, !P0 ;  /* 0x000001001a00780c */ /* 0x040fe20004741270 */
[--C-:B------:R-:W-:Y:S01]  /*1090*/  IMAD R25, R25, 0x19, R11.reuse ;  /* 0x0000001919197824 */ /* 0x100fe200078e020b */
[----:B------:R-:W-:Y:S01]  /*10a0*/  ISETP.LT.AND P5, PT, R29, 0x100, !P0 ;  /* 0x000001001d00780c */ /* 0x000fe200047a1270 */
[--C-:B------:R-:W-:Y:S01]  /*10b0*/  IMAD R21, R26, 0x19, R11.reuse ;  /* 0x000000191a157824 */ /* 0x100fe200078e020b */
[----:B------:R-:W-:Y:S01]  /*10c0*/  ISETP.LT.AND P0, PT, R19, 0x100, !P0 ;  /* 0x000001001300780c */ /* 0x000fe20004701270 */
[----:B------:R-:W-:Y:S02]  /*10d0*/  IMAD R29, R29, 0x19, R11 ;  /* 0x000000191d1d7824 */ /* 0x000fe400078e020b */
[----:B0-----:R-:W-:-:S04]  /*10e0*/  IMAD.WIDE R4, R25, 0x4, R2 ;  /* 0x0000000419047825 */ /* 0x001fc800078e0202 */
[----:B------:R-:W-:Y:S02]  /*10f0*/  IMAD R13, R13, 0x4, R14 ;  /* 0x000000040d0d7824 */ /* 0x000fe400078e020e */
[--C-:B---3--:R-:W-:Y:S01]  /*1100*/  IMAD.WIDE R6, R21, 0x4, R2.reuse ;  /* 0x0000000415067825 */ /* 0x108fe200078e0202 */
[----:B-1----:R0:W-:Y:S03]  /*1110*/  @P1 STG.E desc[UR6][R4.64], R12 ;  /* 0x0000000c04001986 */ /* 0x0021e6000c101906 */
[--C-:B------:R-:W-:Y:S01]  /*1120*/  IMAD.WIDE R14, R27, 0x4, R2.reuse ;  /* 0x000000041b0e7825 */ /* 0x100fe200078e0202 */
[----:B--2---:R0:W-:Y:S03]  /*1130*/  @P2 STG.E desc[UR6][R6.64], R10 ;  /* 0x0000000a06002986 */ /* 0x0041e6000c101906 */
[--C-:B------:R-:W-:Y:S01]  /*1140*/  IMAD.WIDE R16, R23, 0x4, R2.reuse ;  /* 0x0000000417107825 */ /* 0x100fe200078e0202 */
[----:B-----5:R0:W-:Y:S03]  /*1150*/  @P3 STG.E desc[UR6][R14.64], R9 ;  /* 0x000000090e003986 */ /* 0x0201e6000c101906 */
[----:B------:R-:W-:Y:S01]  /*1160*/  IMAD.WIDE R20, R29, 0x4, R2 ;  /* 0x000000041d147825 */ /* 0x000fe200078e0202 */
[----:B------:R0:W-:Y:S04]  /*1170*/  @P4 STG.E desc[UR6][R16.64], R8 ;  /* 0x0000000810004986 */ /* 0x0001e8000c101906 */
[----:B------:R0:W-:Y:S02]  /*1180*/  @P5 STG.E desc[UR6][R20.64], R0 ;  /* 0x0000000014005986 */ /* 0x0001e4000c101906 */
[----:B0-----:R-:W-:Y:S05]  /*1190*/  @!P0 EXIT ;  /* 0x000000000000894d */ /* 0x001fea0003800000 */
[----:B------:R-:W0:Y:S01]  /*11a0*/  LDS R13, [R13+0xe00] ;  /* 0x000e00000d0d7984 */ /* 0x000e220000000800 */
[----:B------:R-:W-:-:S04]  /*11b0*/  IMAD R11, R19, 0x19, R11 ;  /* 0x00000019130b7824 */ /* 0x000fc800078e020b */
[----:B------:R-:W-:-:S05]  /*11c0*/  IMAD.WIDE R2, R11, 0x4, R2 ;  /* 0x000000040b027825 */ /* 0x000fca00078e0202 */
[----:B0-----:R-:W-:Y:S01]  /*11d0*/  STG.E desc[UR6][R2.64], R13 ;  /* 0x0000000d02007986 */ /* 0x001fe2000c101906 */
[----:B------:R-:W-:Y:S05]  /*11e0*/  EXIT ;  /* 0x000000000000794d */ /* 0x000fea0003800000 */
.L_x_0:
[----:B------:R-:W-:-:S00]  /*11f0*/  BRA `(.L_x_0) ;  /* 0xfffffffc00fc7947 */ /* 0x000fc0000383ffff */
[----:B------:R-:W-:-:S00]  /*1200*/  NOP ;  /* 0x0000000000007918 */ /* 0x000fc00000000000 */
[----:B------:R-:W-:-:S00]  /*1210*/  NOP ;  /* 0x0000000000007918 */ /* 0x000fc00000000000 */
[----:B------:R-:W-:-:S00]  /*1220*/  NOP ;  /* 0x0000000000007918 */ /* 0x000fc00000000000 */
[----:B------:R-:W-:-:S00]  /*1230*/  NOP ;  /* 0x0000000000007918 */ /* 0x000fc00000000000 */
[----:B------:R-:W-:-:S00]  /*1240*/  NOP ;  /* 0x0000000000007918 */ /* 0x000fc00000000000 */
[----:B------:R-:W-:-:S00]  /*1250*/  NOP ;  /* 0x0000000000007918 */ /* 0x000fc00000000000 */
[----:B------:R-:W-:-:S00]  /*1260*/  NOP ;  /* 0x0000000000007918 */ /* 0x000fc00000000000 */
[----:B------:R-:W-:-:S00]  /*1270*/  NOP ;  /* 0x0000000000007918 */ /* 0x000fc00000000000 */
.L_x_1:


//--------------------- .nv.shared.triton_poi_fused_clone_2 --------------------------
	.section	.nv.shared.triton_poi_fused_clone_2,"aw",@nobits
	.sectionflags	@""
	.align	16
	.zero		1024


//--------------------- .nv.constant0.triton_poi_fused_clone_2 --------------------------
	.section	.nv.constant0.triton_poi_fused_clone_2,"a",@progbits
	.sectionflags	@""
	.align	4
.nv.constant0.triton_poi_fused_clone_2:
	.zero		552
